//
// Generated by NVIDIA NVVM Compiler
//
// Compiler Build ID: CL-36424714
// Cuda compilation tools, release 13.0, V13.0.88
// Based on NVVM 20.0.0
//

.version 9.0
.target sm_100
.address_size 64

	// .globl	_Z4calcPiS_ii

.visible .entry _Z4calcPiS_ii(
	.param .u64 .ptr .align 1 _Z4calcPiS_ii_param_0,
	.param .u64 .ptr .align 1 _Z4calcPiS_ii_param_1,
	.param .u32 _Z4calcPiS_ii_param_2,
	.param .u32 _Z4calcPiS_ii_param_3
)
{
	.reg .pred 	%p<19>;
	.reg .b32 	%r<223>;
	.reg .b64 	%rd<68>;

	ld.param.u64 	%rd9, [_Z4calcPiS_ii_param_0];
	ld.param.u64 	%rd8, [_Z4calcPiS_ii_param_1];
	ld.param.u32 	%r66, [_Z4calcPiS_ii_param_2];
	ld.param.u32 	%r67, [_Z4calcPiS_ii_param_3];
	cvta.to.global.u64 	%rd1, %rd9;
	mov.u32 	%r1, %tid.x;
	mov.u32 	%r2, %tid.y;
	setp.lt.s32 	%p1, %r67, 1;
	mov.b32 	%r222, 0;
	@%p1 bra 	$L__BB0_13;
	mul.lo.s32 	%r3, %r67, %r1;
	add.s32 	%r71, %r67, -1;
	and.b32  	%r4, %r67, 15;
	setp.lt.u32 	%p2, %r71, 15;
	mov.b32 	%r194, 0;
	mov.u32 	%r222, %r194;
	@%p2 bra 	$L__BB0_4;
	and.b32  	%r194, %r67, 2147483632;
	neg.s32 	%r205, %r194;
	mul.wide.u32 	%rd10, %r3, 4;
	add.s64 	%rd11, %rd10, %rd1;
	add.s64 	%rd67, %rd11, 32;
	mov.b32 	%r222, 0;
$L__BB0_3:
	.pragma "nounroll";
	ld.global.u32 	%r73, [%rd67+-32];
	add.s32 	%r74, %r73, %r222;
	ld.global.u32 	%r75, [%rd67+-28];
	add.s32 	%r76, %r75, %r74;
	ld.global.u32 	%r77, [%rd67+-24];
	add.s32 	%r78, %r77, %r76;
	ld.global.u32 	%r79, [%rd67+-20];
	add.s32 	%r80, %r79, %r78;
	ld.global.u32 	%r81, [%rd67+-16];
	add.s32 	%r82, %r81, %r80;
	ld.global.u32 	%r83, [%rd67+-12];
	add.s32 	%r84, %r83, %r82;
	ld.global.u32 	%r85, [%rd67+-8];
	add.s32 	%r86, %r85, %r84;
	ld.global.u32 	%r87, [%rd67+-4];
	add.s32 	%r88, %r87, %r86;
	ld.global.u32 	%r89, [%rd67];
	add.s32 	%r90, %r89, %r88;
	ld.global.u32 	%r91, [%rd67+4];
	add.s32 	%r92, %r91, %r90;
	ld.global.u32 	%r93, [%rd67+8];
	add.s32 	%r94, %r93, %r92;
	ld.global.u32 	%r95, [%rd67+12];
	add.s32 	%r96, %r95, %r94;
	ld.global.u32 	%r97, [%rd67+16];
	add.s32 	%r98, %r97, %r96;
	ld.global.u32 	%r99, [%rd67+20];
	add.s32 	%r100, %r99, %r98;
	ld.global.u32 	%r101, [%rd67+24];
	add.s32 	%r102, %r101, %r100;
	ld.global.u32 	%r103, [%rd67+28];
	add.s32 	%r222, %r103, %r102;
	add.s32 	%r205, %r205, 16;
	add.s64 	%rd67, %rd67, 64;
	setp.eq.s32 	%p3, %r205, 0;
	@%p3 bra 	$L__BB0_4;
	bra.uni 	$L__BB0_3;
$L__BB0_4:
	setp.eq.s32 	%p4, %r4, 0;
	@%p4 bra 	$L__BB0_13;
	and.b32  	%r10, %r67, 7;
	setp.lt.u32 	%p5, %r4, 8;
	@%p5 bra 	$L__BB0_7;
	add.s32 	%r105, %r194, %r3;
	mul.wide.u32 	%rd12, %r105, 4;
	add.s64 	%rd13, %rd1, %rd12;
	ld.global.u32 	%r106, [%rd13];
	add.s32 	%r107, %r106, %r222;
	cvt.u64.u32 	%rd14, %r3;
	cvt.u64.u32 	%rd15, %r194;
	add.s64 	%rd16, %rd15, %rd14;
	shl.b64 	%rd17, %rd16, 2;
	add.s64 	%rd18, %rd1, %rd17;
	ld.global.u32 	%r108, [%rd18+4];
	add.s32 	%r109, %r108, %r107;
	ld.global.u32 	%r110, [%rd18+8];
	add.s32 	%r111, %r110, %r109;
	ld.global.u32 	%r112, [%rd18+12];
	add.s32 	%r113, %r112, %r111;
	ld.global.u32 	%r114, [%rd18+16];
	add.s32 	%r115, %r114, %r113;
	ld.global.u32 	%r116, [%rd18+20];
	add.s32 	%r117, %r116, %r115;
	ld.global.u32 	%r118, [%rd18+24];
	add.s32 	%r119, %r118, %r117;
	ld.global.u32 	%r120, [%rd18+28];
	add.s32 	%r222, %r120, %r119;
	add.s32 	%r194, %r194, 8;
$L__BB0_7:
	setp.eq.s32 	%p6, %r10, 0;
	@%p6 bra 	$L__BB0_13;
	and.b32  	%r16, %r67, 3;
	setp.lt.u32 	%p7, %r10, 4;
	@%p7 bra 	$L__BB0_10;
	add.s32 	%r122, %r194, %r3;
	mul.wide.u32 	%rd19, %r122, 4;
	add.s64 	%rd20, %rd1, %rd19;
	ld.global.u32 	%r123, [%rd20];
	add.s32 	%r124, %r123, %r222;
	cvt.u64.u32 	%rd21, %r3;
	cvt.u64.u32 	%rd22, %r194;
	add.s64 	%rd23, %rd22, %rd21;
	shl.b64 	%rd24, %rd23, 2;
	add.s64 	%rd25, %rd1, %rd24;
	ld.global.u32 	%r125, [%rd25+4];
	add.s32 	%r126, %r125, %r124;
	ld.global.u32 	%r127, [%rd25+8];
	add.s32 	%r128, %r127, %r126;
	ld.global.u32 	%r129, [%rd25+12];
	add.s32 	%r222, %r129, %r128;
	add.s32 	%r194, %r194, 4;
$L__BB0_10:
	setp.eq.s32 	%p8, %r16, 0;
	@%p8 bra 	$L__BB0_13;
	add.s32 	%r130, %r194, %r3;
	mul.wide.u32 	%rd26, %r130, 4;
	add.s64 	%rd66, %rd1, %rd26;
	neg.s32 	%r202, %r16;
$L__BB0_12:
	.pragma "nounroll";
	ld.global.u32 	%r131, [%rd66];
	add.s32 	%r222, %r131, %r222;
	add.s64 	%rd66, %rd66, 4;
	add.s32 	%r202, %r202, 1;
	setp.ne.s32 	%p9, %r202, 0;
	@%p9 bra 	$L__BB0_12;
$L__BB0_13:
	setp.lt.s32 	%p10, %r66, 1;
	@%p10 bra 	$L__BB0_26;
	and.b32  	%r28, %r66, 15;
	setp.lt.u32 	%p11, %r66, 16;
	mov.b32 	%r211, 0;
	@%p11 bra 	$L__BB0_17;
	and.b32  	%r211, %r66, 2147483632;
	neg.s32 	%r208, %r211;
	shl.b32 	%r31, %r67, 4;
	mul.wide.s32 	%rd29, %r67, 4;
	mov.u32 	%r207, %r2;
$L__BB0_16:
	.pragma "nounroll";
	mul.wide.s32 	%rd27, %r207, 4;
	add.s64 	%rd28, %rd1, %rd27;
	ld.global.u32 	%r134, [%rd28];
	add.s32 	%r135, %r134, %r222;
	add.s64 	%rd30, %rd28, %rd29;
	ld.global.u32 	%r136, [%rd30];
	add.s32 	%r137, %r136, %r135;
	add.s64 	%rd31, %rd30, %rd29;
	ld.global.u32 	%r138, [%rd31];
	add.s32 	%r139, %r138, %r137;
	add.s64 	%rd32, %rd31, %rd29;
	ld.global.u32 	%r140, [%rd32];
	add.s32 	%r141, %r140, %r139;
	add.s64 	%rd33, %rd32, %rd29;
	ld.global.u32 	%r142, [%rd33];
	add.s32 	%r143, %r142, %r141;
	add.s64 	%rd34, %rd33, %rd29;
	ld.global.u32 	%r144, [%rd34];
	add.s32 	%r145, %r144, %r143;
	add.s64 	%rd35, %rd34, %rd29;
	ld.global.u32 	%r146, [%rd35];
	add.s32 	%r147, %r146, %r145;
	add.s64 	%rd36, %rd35, %rd29;
	ld.global.u32 	%r148, [%rd36];
	add.s32 	%r149, %r148, %r147;
	add.s64 	%rd37, %rd36, %rd29;
	ld.global.u32 	%r150, [%rd37];
	add.s32 	%r151, %r150, %r149;
	add.s64 	%rd38, %rd37, %rd29;
	ld.global.u32 	%r152, [%rd38];
	add.s32 	%r153, %r152, %r151;
	add.s64 	%rd39, %rd38, %rd29;
	ld.global.u32 	%r154, [%rd39];
	add.s32 	%r155, %r154, %r153;
	add.s64 	%rd40, %rd39, %rd29;
	ld.global.u32 	%r156, [%rd40];
	add.s32 	%r157, %r156, %r155;
	add.s64 	%rd41, %rd40, %rd29;
	ld.global.u32 	%r158, [%rd41];
	add.s32 	%r159, %r158, %r157;
	add.s64 	%rd42, %rd41, %rd29;
	ld.global.u32 	%r160, [%rd42];
	add.s32 	%r161, %r160, %r159;
	add.s64 	%rd43, %rd42, %rd29;
	ld.global.u32 	%r162, [%rd43];
	add.s32 	%r163, %r162, %r161;
	add.s64 	%rd44, %rd43, %rd29;
	ld.global.u32 	%r164, [%rd44];
	add.s32 	%r222, %r164, %r163;
	add.s32 	%r208, %r208, 16;
	add.s32 	%r207, %r207, %r31;
	setp.ne.s32 	%p12, %r208, 0;
	@%p12 bra 	$L__BB0_16;
$L__BB0_17:
	setp.eq.s32 	%p13, %r28, 0;
	@%p13 bra 	$L__BB0_26;
	and.b32  	%r45, %r66, 7;
	setp.lt.u32 	%p14, %r28, 8;
	@%p14 bra 	$L__BB0_20;
	mad.lo.s32 	%r166, %r211, %r67, %r2;
	mul.wide.s32 	%rd45, %r166, 4;
	add.s64 	%rd46, %rd1, %rd45;
	ld.global.u32 	%r167, [%rd46];
	add.s32 	%r168, %r167, %r222;
	mul.wide.s32 	%rd47, %r67, 4;
	add.s64 	%rd48, %rd46, %rd47;
	ld.global.u32 	%r169, [%rd48];
	add.s32 	%r170, %r169, %r168;
	add.s64 	%rd49, %rd48, %rd47;
	ld.global.u32 	%r171, [%rd49];
	add.s32 	%r172, %r171, %r170;
	add.s64 	%rd50, %rd49, %rd47;
	ld.global.u32 	%r173, [%rd50];
	add.s32 	%r174, %r173, %r172;
	add.s64 	%rd51, %rd50, %rd47;
	ld.global.u32 	%r175, [%rd51];
	add.s32 	%r176, %r175, %r174;
	add.s64 	%rd52, %rd51, %rd47;
	ld.global.u32 	%r177, [%rd52];
	add.s32 	%r178, %r177, %r176;
	add.s64 	%rd53, %rd52, %rd47;
	ld.global.u32 	%r179, [%rd53];
	add.s32 	%r180, %r179, %r178;
	add.s64 	%rd54, %rd53, %rd47;
	ld.global.u32 	%r181, [%rd54];
	add.s32 	%r222, %r181, %r180;
	add.s32 	%r211, %r211, 8;
$L__BB0_20:
	setp.eq.s32 	%p15, %r45, 0;
	@%p15 bra 	$L__BB0_26;
	and.b32  	%r51, %r66, 3;
	setp.lt.u32 	%p16, %r45, 4;
	@%p16 bra 	$L__BB0_23;
	mad.lo.s32 	%r183, %r211, %r67, %r2;
	mul.wide.s32 	%rd55, %r183, 4;
	add.s64 	%rd56, %rd1, %rd55;
	ld.global.u32 	%r184, [%rd56];
	add.s32 	%r185, %r184, %r222;
	mul.wide.s32 	%rd57, %r67, 4;
	add.s64 	%rd58, %rd56, %rd57;
	ld.global.u32 	%r186, [%rd58];
	add.s32 	%r187, %r186, %r185;
	add.s64 	%rd59, %rd58, %rd57;
	ld.global.u32 	%r188, [%rd59];
	add.s32 	%r189, %r188, %r187;
	add.s64 	%rd60, %rd59, %rd57;
	ld.global.u32 	%r190, [%rd60];
	add.s32 	%r222, %r190, %r189;
	add.s32 	%r211, %r211, 4;
$L__BB0_23:
	setp.eq.s32 	%p17, %r51, 0;
	@%p17 bra 	$L__BB0_26;
	mad.lo.s32 	%r220, %r211, %r67, %r2;
	neg.s32 	%r219, %r51;
$L__BB0_25:
	.pragma "nounroll";
	mul.wide.s32 	%rd61, %r220, 4;
	add.s64 	%rd62, %rd1, %rd61;
	ld.global.u32 	%r191, [%rd62];
	add.s32 	%r222, %r191, %r222;
	add.s32 	%r220, %r220, %r67;
	add.s32 	%r219, %r219, 1;
	setp.ne.s32 	%p18, %r219, 0;
	@%p18 bra 	$L__BB0_25;
$L__BB0_26:
	cvta.to.global.u64 	%rd63, %rd8;
	mad.lo.s32 	%r192, %r67, %r1, %r2;
	mul.wide.s32 	%rd64, %r192, 4;
	add.s64 	%rd65, %rd63, %rd64;
	st.global.u32 	[%rd65], %r222;
	ret;

}


// ===== COMPILED SASS (sm_100) =====

	.target	sm_100

	.elftype	@"ET_EXEC"


//--------------------- .note.nv.tkinfo           --------------------------
	.section	.note.nv.tkinfo,"",@"SHT_NOTE"
	.sectionflags	@"SHF_NOTE_NV_TKINFO"
	.tkinfo
        /*0018*/ 	.word	0x00000002
        /*0030*/ 	.string	""
        /*0030*/ 	.string	"ptxas"
        /*0030*/ 	.string	"Cuda compilation tools, release 13.0, V13.0.88"
        /*0030*/ 	.string	"Build cuda_13.0.r13.0/compiler.36424714_0"
        /*0030*/ 	.string	"-arch sm_100 -m 64 "



//--------------------- .note.nv.cuinfo           --------------------------
	.section	.note.nv.cuinfo,"",@"SHT_NOTE"
	.sectionflags	@"SHF_NOTE_NV_CUINFO"
        /*0018*/ 	.short	0x0002
        /*001a*/ 	.short	0x0064
        /*001c*/ 	.short	0x0082
	.zero		2


//--------------------- .nv.info                  --------------------------
	.section	.nv.info,"",@"SHT_CUDA_INFO"
	.align	4


	//----- nvinfo : EIATTR_REGCOUNT
	.align		4
        /*0000*/ 	.byte	0x04, 0x2f
        /*0002*/ 	.short	(.L_1 - .L_0)
	.align		4
.L_0:
        /*0004*/ 	.word	index@(_Z4calcPiS_ii)
        /*0008*/ 	.word	0x00000020


	//----- nvinfo : EIATTR_FRAME_SIZE
	.align		4
.L_1:
        /*000c*/ 	.byte	0x04, 0x11
        /*000e*/ 	.short	(.L_3 - .L_2)
	.align		4
.L_2:
        /*0010*/ 	.word	index@(_Z4calcPiS_ii)
        /*0014*/ 	.word	0x00000000


	//----- nvinfo : EIATTR_MIN_STACK_SIZE
	.align		4
.L_3:
        /*0018*/ 	.byte	0x04, 0x12
        /*001a*/ 	.short	(.L_5 - .L_4)
	.align		4
.L_4:
        /*001c*/ 	.word	index@(_Z4calcPiS_ii)
        /*0020*/ 	.word	0x00000000
.L_5:


//--------------------- .nv.compat                --------------------------
	.section	.nv.compat,"",@"SHT_CUDA_COMPAT_INFO"
	.align	4
        /*0000*/ 	.byte	0x02, 0x09, 0x00, 0x00, 0x02, 0x02, 0x01, 0x00, 0x02, 0x05, 0x05, 0x00, 0x03, 0x07, 0x01, 0x01
        /*0010*/ 	.byte	0x02, 0x03, 0x00, 0x00, 0x02, 0x06, 0x01, 0x00, 0x04, 0x0b, 0x08, 0x00, 0x09, 0x00, 0x00, 0x00
        /*0020*/ 	.byte	0x00, 0x00, 0x00, 0x00


//--------------------- .nv.info._Z4calcPiS_ii    --------------------------
	.section	.nv.info._Z4calcPiS_ii,"",@"SHT_CUDA_INFO"
	.sectionflags	@""
	.align	4


	//----- nvinfo : EIATTR_CUDA_API_VERSION
	.align		4
        /*0000*/ 	.byte	0x04, 0x37
        /*0002*/ 	.short	(.L_7 - .L_6)
.L_6:
        /*0004*/ 	.word	0x00000082


	//----- nvinfo : EIATTR_KPARAM_INFO
	.align		4
.L_7:
        /*0008*/ 	.byte	0x04, 0x17
        /*000a*/ 	.short	(.L_9 - .L_8)
.L_8:
        /*000c*/ 	.word	0x00000000
        /*0010*/ 	.short	0x0003
        /*0012*/ 	.short	0x0014
        /*0014*/ 	.byte	0x00, 0xf0, 0x11, 0x00


	//----- nvinfo : EIATTR_KPARAM_INFO
	.align		4
.L_9:
        /*0018*/ 	.byte	0x04, 0x17
        /*001a*/ 	.short	(.L_11 - .L_10)
.L_10:
        /*001c*/ 	.word	0x00000000
        /*0020*/ 	.short	0x0002
        /*0022*/ 	.short	0x0010
        /*0024*/ 	.byte	0x00, 0xf0, 0x11, 0x00


	//----- nvinfo : EIATTR_KPARAM_INFO
	.align		4
.L_11:
        /*0028*/ 	.byte	0x04, 0x17
        /*002a*/ 	.short	(.L_13 - .L_12)
.L_12:
        /*002c*/ 	.word	0x00000000
        /*0030*/ 	.short	0x0001
        /*0032*/ 	.short	0x0008
        /*0034*/ 	.byte	0x00, 0xf5, 0x21, 0x00


	//----- nvinfo : EIATTR_KPARAM_INFO
	.align		4
.L_13:
        /*0038*/ 	.byte	0x04, 0x17
        /*003a*/ 	.short	(.L_15 - .L_14)
.L_14:
        /*003c*/ 	.word	0x00000000
        /*0040*/ 	.short	0x0000
        /*0042*/ 	.short	0x0000
        /*0044*/ 	.byte	0x00, 0xf5, 0x21, 0x00


	//----- nvinfo : EIATTR_SPARSE_MMA_MASK
	.align		4
.L_15:
        /*0048*/ 	.byte	0x03, 0x50
        /*004a*/ 	.short	0x0000


	//----- nvinfo : EIATTR_MAXREG_COUNT
	.align		4
        /*004c*/ 	.byte	0x03, 0x1b
        /*004e*/ 	.short	0x00ff


	//----- nvinfo : EIATTR_MERCURY_ISA_VERSION
	.align		4
        /*0050*/ 	.byte	0x03, 0x5f
        /*0052*/ 	.short	0x0101


	//----- nvinfo : EIATTR_VRC_CTA_INIT_COUNT
	.align		4
        /*0054*/ 	.byte	0x02, 0x4a
	.zero		1
	.zero		1


	//----- nvinfo : EIATTR_EXIT_INSTR_OFFSETS
	.align		4
        /*0058*/ 	.byte	0x04, 0x1c
        /*005a*/ 	.short	(.L_17 - .L_16)


	//   ....[0]....
.L_16:
        /*005c*/ 	.word	0x00000ec0


	//----- nvinfo : EIATTR_CBANK_PARAM_SIZE
	.align		4
.L_17:
        /*0060*/ 	.byte	0x03, 0x19
        /*0062*/ 	.short	0x0018


	//----- nvinfo : EIATTR_PARAM_CBANK
	.align		4
        /*0064*/ 	.byte	0x04, 0x0a
        /*0066*/ 	.short	(.L_19 - .L_18)
	.align		4
.L_18:
        /*0068*/ 	.word	index@(.nv.constant0._Z4calcPiS_ii)
        /*006c*/ 	.short	0x0380
        /*006e*/ 	.short	0x0018


	//----- nvinfo : EIATTR_SW_WAR
	.align		4
.L_19:
        /*0070*/ 	.byte	0x04, 0x36
        /*0072*/ 	.short	(.L_21 - .L_20)
.L_20:
        /*0074*/ 	.word	0x00000008
.L_21:


//--------------------- .nv.callgraph             --------------------------
	.section	.nv.callgraph,"",@"SHT_CUDA_CALLGRAPH"
	.align	4
	.sectionentsize	8
	.align		4
        /*0000*/ 	.word	0x00000000
	.align		4
        /*0004*/ 	.word	0xffffffff
	.align		4
        /*0008*/ 	.word	0x00000000
	.align		4
        /*000c*/ 	.word	0xfffffffe
	.align		4
        /*0010*/ 	.word	0x00000000
	.align		4
        /*0014*/ 	.word	0xfffffffd
	.align		4
        /*0018*/ 	.word	0x00000000
	.align		4
        /*001c*/ 	.word	0xfffffffc


//--------------------- .text._Z4calcPiS_ii       --------------------------
	.section	.text._Z4calcPiS_ii,"ax",@progbits
	.align	128
        .global         _Z4calcPiS_ii
        .type           _Z4calcPiS_ii,@function
        .size           _Z4calcPiS_ii,(.L_x_13 - _Z4calcPiS_ii)
        .other          _Z4calcPiS_ii,@"STO_CUDA_ENTRY STV_DEFAULT"
_Z4calcPiS_ii:
.text._Z4calcPiS_ii:
[----:B------:R-:W-:Y:S01]  /*0000*/  LDC R1, c[0x0][0x37c] ;  /* 0x0000df00ff017b82 */ /* 0x000fe20000000800 */
[----:B------:R-:W0:Y:S01]  /*0010*/  LDCU UR5, c[0x0][0x394] ;  /* 0x00007280ff0577ac */ /* 0x000e220008000800 */
[----:B------:R-:W1:Y:S01]  /*0020*/  S2R R0, SR_TID.X ;  /* 0x0000000000007919 */ /* 0x000e620000002100 */
[----:B------:R-:W-:Y:S01]  /*0030*/  HFMA2 R26, -RZ, RZ, 0, 0 ;  /* 0x00000000ff1a7431 */ /* 0x000fe200000001ff */
[----:B------:R-:W2:Y:S01]  /*0040*/  LDCU.64 UR8, c[0x0][0x358] ;  /* 0x00006b00ff0877ac */ /* 0x000ea20008000a00 */
[----:B0-----:R-:W-:-:S09]  /*0050*/  UISETP.GE.AND UP0, UPT, UR5, 0x1, UPT ;  /* 0x000000010500788c */ /* 0x001fd2000bf06270 */
[----:B--2---:R-:W-:Y:S05]  /*0060*/  BRA.U !UP0, `(.L_x_0) ;  /* 0x0000000508a87547 */ /* 0x004fea000b800000 */
[----:B------:R-:W-:Y:S02]  /*0070*/  UIADD3 UR4, UPT, UPT, UR5, -0x1, URZ ;  /* 0xffffffff05047890 */ /* 0x000fe4000fffe0ff */
[----:B-1----:R-:W-:Y:S01]  /*0080*/  IMAD R2, R0, UR5, RZ ;  /* 0x0000000500027c24 */ /* 0x002fe2000f8e02ff */
[----:B------:R-:W-:Y:S01]  /*0090*/  ULOP3.LUT UR6, UR5, 0xf, URZ, 0xc0, !UPT ;  /* 0x0000000f05067892 */ /* 0x000fe2000f8ec0ff */
[----:B------:R-:W-:Y:S01]  /*00a0*/  IMAD.MOV.U32 R26, RZ, RZ, RZ ;  /* 0x000000ffff1a7224 */ /* 0x000fe200078e00ff */
[----:B------:R-:W-:Y:S02]  /*00b0*/  UISETP.GE.U32.AND UP1, UPT, UR4, 0xf, UPT ;  /* 0x0000000f0400788c */ /* 0x000fe4000bf26070 */
[----:B------:R-:W-:Y:S01]  /*00c0*/  UISETP.NE.AND UP0, UPT, UR6, URZ, UPT ;  /* 0x000000ff0600728c */ /* 0x000fe2000bf05270 */
[----:B------:R-:W-:-:S06]  /*00d0*/  UMOV UR4, URZ ;  /* 0x000000ff00047c82 */ /* 0x000fcc0008000000 */
[----:B------:R-:W-:Y:S05]  /*00e0*/  BRA.U !UP1, `(.L_x_1) ;  /* 0x0000000109947547 */ /* 0x000fea000b800000 */
[----:B------:R-:W0:Y:S01]  /*00f0*/  LDC.64 R4, c[0x0][0x380] ;  /* 0x0000e000ff047b82 */ /* 0x000e220000000a00 */
[----:B------:R-:W-:Y:S01]  /*0100*/  ULOP3.LUT UR4, UR5, 0x7ffffff0, URZ, 0xc0, !UPT ;  /* 0x7ffffff005047892 */ /* 0x000fe2000f8ec0ff */
[----:B------:R-:W-:-:S03]  /*0110*/  MOV R26, RZ ;  /* 0x000000ff001a7202 */ /* 0x000fc60000000f00 */
[----:B------:R-:W-:Y:S01]  /*0120*/  UIADD3 UR5, UPT, UPT, -UR4, URZ, URZ ;  /* 0x000000ff04057290 */ /* 0x000fe2000fffe1ff */
[----:B0-----:R-:W-:-:S03]  /*0130*/  IMAD.WIDE.U32 R4, R2, 0x4, R4 ;  /* 0x0000000402047825 */ /* 0x001fc600078e0004 */
[----:B------:R-:W-:-:S05]  /*0140*/  IADD3 R8, P0, PT, R4, 0x20, RZ ;  /* 0x0000002004087810 */ /* 0x000fca0007f1e0ff */
[----:B------:R-:W-:-:S08]  /*0150*/  IMAD.X R5, RZ, RZ, R5, P0 ;  /* 0x000000ffff057224 */ /* 0x000fd000000e0605 */
.L_x_2:
[----:B------:R-:W-:-:S05]  /*0160*/  MOV R4, R8 ;  /* 0x0000000800047202 */ /* 0x000fca0000000f00 */
[----:B------:R-:W2:Y:S04]  /*0170*/  LDG.E R7, desc[UR8][R4.64+-0x20] ;  /* 0xffffe00804077981 */ /* 0x000ea8000c1e1900 */
[----:B------:R-:W2:Y:S04]  /*0180*/  LDG.E R8, desc[UR8][R4.64+-0x1c] ;  /* 0xffffe40804087981 */ /* 0x000ea8000c1e1900 */
[----:B------:R-:W3:Y:S04]  /*0190*/  LDG.E R10, desc[UR8][R4.64+-0x18] ;  /* 0xffffe808040a7981 */ /* 0x000ee8000c1e1900 */
[----:B------:R-:W3:Y:S04]  /*01a0*/  LDG.E R9, desc[UR8][R4.64+-0x14] ;  /* 0xffffec0804097981 */ /* 0x000ee8000c1e1900 */
[----:B------:R-:W4:Y:S04]  /*01b0*/  LDG.E R12, desc[UR8][R4.64+-0x10] ;  /* 0xfffff008040c7981 */ /* 0x000f28000c1e1900 */
[----:B------:R-:W4:Y:S04]  /*01c0*/  LDG.E R11, desc[UR8][R4.64+-0xc] ;  /* 0xfffff408040b7981 */ /* 0x000f28000c1e1900 */
[----:B------:R-:W5:Y:S04]  /*01d0*/  LDG.E R14, desc[UR8][R4.64+-0x8] ;  /* 0xfffff808040e7981 */ /* 0x000f68000c1e1900 */
        /* <DEDUP_REMOVED lines=8> */
[----:B------:R0:W5:Y:S01]  /*0260*/  LDG.E R6, desc[UR8][R4.64+0x1c] ;  /* 0x00001c0804067981 */ /* 0x000162000c1e1900 */
[----:B------:R-:W-:-:S04]  /*0270*/  UIADD3 UR5, UPT, UPT, UR5, 0x10, URZ ;  /* 0x0000001005057890 */ /* 0x000fc8000fffe0ff */
[----:B------:R-:W-:Y:S01]  /*0280*/  UISETP.NE.AND UP1, UPT, UR5, URZ, UPT ;  /* 0x000000ff0500728c */ /* 0x000fe2000bf25270 */
[----:B--2---:R-:W-:Y:S02]  /*0290*/  IADD3 R7, PT, PT, R8, R7, R26 ;  /* 0x0000000708077210 */ /* 0x004fe40007ffe01a */
[----:B------:R-:W-:-:S05]  /*02a0*/  IADD3 R8, P0, PT, R4, 0x40, RZ ;  /* 0x0000004004087810 */ /* 0x000fca0007f1e0ff */
[----:B0-----:R-:W-:Y:S01]  /*02b0*/  IMAD.X R5, RZ, RZ, R5, P0 ;  /* 0x000000ffff057224 */ /* 0x001fe200000e0605 */
[----:B---3--:R-:W-:-:S04]  /*02c0*/  IADD3 R7, PT, PT, R9, R10, R7 ;  /* 0x0000000a09077210 */ /* 0x008fc80007ffe007 */
[----:B----4-:R-:W-:-:S04]  /*02d0*/  IADD3 R7, PT, PT, R11, R12, R7 ;  /* 0x0000000c0b077210 */ /* 0x010fc80007ffe007 */
[----:B-----5:R-:W-:-:S04]  /*02e0*/  IADD3 R7, PT, PT, R13, R14, R7 ;  /* 0x0000000e0d077210 */ /* 0x020fc80007ffe007 */
[----:B------:R-:W-:-:S04]  /*02f0*/  IADD3 R7, PT, PT, R15, R16, R7 ;  /* 0x000000100f077210 */ /* 0x000fc80007ffe007 */
[----:B------:R-:W-:-:S04]  /*0300*/  IADD3 R7, PT, PT, R17, R18, R7 ;  /* 0x0000001211077210 */ /* 0x000fc80007ffe007 */
[----:B------:R-:W-:-:S04]  /*0310*/  IADD3 R7, PT, PT, R19, R20, R7 ;  /* 0x0000001413077210 */ /* 0x000fc80007ffe007 */
[----:B------:R-:W-:Y:S01]  /*0320*/  IADD3 R26, PT, PT, R6, R3, R7 ;  /* 0x00000003061a7210 */ /* 0x000fe20007ffe007 */
[----:B------:R-:W-:Y:S06]  /*0330*/  BRA.U UP1, `(.L_x_2) ;  /* 0xfffffffd01887547 */ /* 0x000fec000b83ffff */
.L_x_1:
[----:B------:R-:W-:Y:S05]  /*0340*/  BRA.U !UP0, `(.L_x_0) ;  /* 0x0000000108f07547 */ /* 0x000fea000b800000 */
[----:B------:R-:W0:Y:S01]  /*0350*/  LDCU UR5, c[0x0][0x394] ;  /* 0x00007280ff0577ac */ /* 0x000e220008000800 */
[----:B------:R-:W-:Y:S02]  /*0360*/  UISETP.GE.U32.AND UP0, UPT, UR6, 0x8, UPT ;  /* 0x000000080600788c */ /* 0x000fe4000bf06070 */
[----:B0-----:R-:W-:-:S04]  /*0370*/  ULOP3.LUT UR7, UR5, 0x7, URZ, 0xc0, !UPT ;  /* 0x0000000705077892 */ /* 0x001fc8000f8ec0ff */
[----:B------:R-:W-:-:S03]  /*0380*/  UISETP.NE.AND UP1, UPT, UR7, URZ, UPT ;  /* 0x000000ff0700728c */ /* 0x000fc6000bf25270 */
[----:B------:R-:W-:Y:S08]  /*0390*/  BRA.U !UP0, `(.L_x_3) ;  /* 0x0000000108547547 */ /* 0x000ff0000b800000 */
[----:B------:R-:W0:Y:S01]  /*03a0*/  LDC.64 R6, c[0x0][0x380] ;  /* 0x0000e000ff067b82 */ /* 0x000e220000000a00 */
[----:B------:R-:W1:Y:S01]  /*03b0*/  LDCU.64 UR10, c[0x0][0x380] ;  /* 0x00007000ff0a77ac */ /* 0x000e620008000a00 */
[C---:B------:R-:W-:Y:S02]  /*03c0*/  IADD3 R5, P0, PT, R2.reuse, UR4, RZ ;  /* 0x0000000402057c10 */ /* 0x040fe4000ff1e0ff */
[----:B------:R-:W-:-:S03]  /*03d0*/  IADD3 R3, PT, PT, R2, UR4, RZ ;  /* 0x0000000402037c10 */ /* 0x000fc6000fffe0ff */
[----:B------:R-:W-:Y:S01]  /*03e0*/  IMAD.X R8, RZ, RZ, RZ, P0 ;  /* 0x000000ffff087224 */ /* 0x000fe200000e06ff */
[----:B-1----:R-:W-:-:S04]  /*03f0*/  LEA R4, P0, R5, UR10, 0x2 ;  /* 0x0000000a05047c11 */ /* 0x002fc8000f8010ff */
[----:B------:R-:W-:Y:S01]  /*0400*/  LEA.HI.X R5, R5, UR11, R8, 0x2, P0 ;  /* 0x0000000b05057c11 */ /* 0x000fe200080f1408 */
[----:B0-----:R-:W-:-:S04]  /*0410*/  IMAD.WIDE.U32 R6, R3, 0x4, R6 ;  /* 0x0000000403067825 */ /* 0x001fc800078e0006 */
[----:B------:R-:W2:Y:S04]  /*0420*/  LDG.E R3, desc[UR8][R4.64+0x4] ;  /* 0x0000040804037981 */ /* 0x000ea8000c1e1900 */
[----:B------:R-:W2:Y:S04]  /*0430*/  LDG.E R7, desc[UR8][R6.64] ;  /* 0x0000000806077981 */ /* 0x000ea8000c1e1900 */
[----:B------:R-:W3:Y:S04]  /*0440*/  LDG.E R8, desc[UR8][R4.64+0x8] ;  /* 0x0000080804087981 */ /* 0x000ee8000c1e1900 */
[----:B------:R-:W3:Y:S04]  /*0450*/  LDG.E R9, desc[UR8][R4.64+0xc] ;  /* 0x00000c0804097981 */ /* 0x000ee8000c1e1900 */
[----:B------:R-:W4:Y:S04]  /*0460*/  LDG.E R10, desc[UR8][R4.64+0x10] ;  /* 0x00001008040a7981 */ /* 0x000f28000c1e1900 */
[----:B------:R-:W4:Y:S04]  /*0470*/  LDG.E R11, desc[UR8][R4.64+0x14] ;  /* 0x00001408040b7981 */ /* 0x000f28000c1e1900 */
[----:B------:R-:W5:Y:S04]  /*0480*/  LDG.E R12, desc[UR8][R4.64+0x18] ;  /* 0x00001808040c7981 */ /* 0x000f68000c1e1900 */
[----:B------:R-:W5:Y:S01]  /*0490*/  LDG.E R13, desc[UR8][R4.64+0x1c] ;  /* 0x00001c08040d7981 */ /* 0x000f62000c1e1900 */
[----:B------:R-:W-:Y:S01]  /*04a0*/  UIADD3 UR4, UPT, UPT, UR4, 0x8, URZ ;  /* 0x0000000804047890 */ /* 0x000fe2000fffe0ff */
[----:B--2---:R-:W-:-:S04]  /*04b0*/  IADD3 R3, PT, PT, R3, R7, R26 ;  /* 0x0000000703037210 */ /* 0x004fc80007ffe01a */
[----:B---3--:R-:W-:-:S04]  /*04c0*/  IADD3 R3, PT, PT, R9, R8, R3 ;  /* 0x0000000809037210 */ /* 0x008fc80007ffe003 */
[----:B----4-:R-:W-:-:S04]  /*04d0*/  IADD3 R3, PT, PT, R11, R10, R3 ;  /* 0x0000000a0b037210 */ /* 0x010fc80007ffe003 */
[----:B-----5:R-:W-:-:S07]  /*04e0*/  IADD3 R26, PT, PT, R13, R12, R3 ;  /* 0x0000000c0d1a7210 */ /* 0x020fce0007ffe003 */
.L_x_3:
[----:B------:R-:W-:Y:S05]  /*04f0*/  BRA.U !UP1, `(.L_x_0) ;  /* 0x0000000109847547 */ /* 0x000fea000b800000 */
[----:B------:R-:W-:Y:S02]  /*0500*/  UISETP.GE.U32.AND UP0, UPT, UR7, 0x4, UPT ;  /* 0x000000040700788c */ /* 0x000fe4000bf06070 */
[----:B------:R-:W-:-:S04]  /*0510*/  ULOP3.LUT UR5, UR5, 0x3, URZ, 0xc0, !UPT ;  /* 0x0000000305057892 */ /* 0x000fc8000f8ec0ff */
        /* <DEDUP_REMOVED lines=13> */
[----:B------:R-:W3:Y:S01]  /*05f0*/  LDG.E R9, desc[UR8][R6.64+0xc] ;  /* 0x00000c0806097981 */ /* 0x000ee2000c1e1900 */
[----:B------:R-:W-:Y:S01]  /*0600*/  UIADD3 UR4, UPT, UPT, UR4, 0x4, URZ ;  /* 0x0000000404047890 */ /* 0x000fe2000fffe0ff */
[----:B--2---:R-:W-:-:S04]  /*0610*/  IADD3 R3, PT, PT, R3, R5, R26 ;  /* 0x0000000503037210 */ /* 0x004fc80007ffe01a */
[----:B---3--:R-:W-:-:S07]  /*0620*/  IADD3 R26, PT, PT, R9, R8, R3 ;  /* 0x00000008091a7210 */ /* 0x008fce0007ffe003 */
.L_x_4:
[----:B------:R-:W-:Y:S05]  /*0630*/  BRA.U !UP1, `(.L_x_0) ;  /* 0x0000000109347547 */ /* 0x000fea000b800000 */
[----:B------:R-:W0:Y:S01]  /*0640*/  LDC.64 R4, c[0x0][0x380] ;  /* 0x0000e000ff047b82 */ /* 0x000e220000000a00 */
[----:B------:R-:W-:Y:S01]  /*0650*/  IADD3 R3, PT, PT, R2, UR4, RZ ;  /* 0x0000000402037c10 */ /* 0x000fe2000fffe0ff */
[----:B------:R-:W-:-:S04]  /*0660*/  UIADD3 UR5, UPT, UPT, -UR5, URZ, URZ ;  /* 0x000000ff05057290 */ /* 0x000fc8000fffe1ff */
[----:B0-----:R-:W-:-:S04]  /*0670*/  IMAD.WIDE.U32 R2, R3, 0x4, R4 ;  /* 0x0000000403027825 */ /* 0x001fc800078e0004 */
[----:B------:R-:W-:-:S07]  /*0680*/  IMAD.MOV.U32 R5, RZ, RZ, R3 ;  /* 0x000000ffff057224 */ /* 0x000fce00078e0003 */
.L_x_5:
[----:B------:R-:W-:-:S06]  /*0690*/  MOV R3, R5 ;  /* 0x0000000500037202 */ /* 0x000fcc0000000f00 */
[----:B------:R0:W2:Y:S01]  /*06a0*/  LDG.E R3, desc[UR8][R2.64] ;  /* 0x0000000802037981 */ /* 0x0000a2000c1e1900 */
[----:B------:R-:W-:-:S04]  /*06b0*/  UIADD3 UR5, UPT, UPT, UR5, 0x1, URZ ;  /* 0x0000000105057890 */ /* 0x000fc8000fffe0ff */
[----:B------:R-:W-:Y:S01]  /*06c0*/  UISETP.NE.AND UP0, UPT, UR5, URZ, UPT ;  /* 0x000000ff0500728c */ /* 0x000fe2000bf05270 */
[----:B0-----:R-:W-:-:S04]  /*06d0*/  IADD3 R2, P0, PT, R2, 0x4, RZ ;  /* 0x0000000402027810 */ /* 0x001fc80007f1e0ff */
[----:B------:R-:W-:Y:S01]  /*06e0*/  IADD3.X R5, PT, PT, RZ, R5, RZ, P0, !PT ;  /* 0x00000005ff057210 */ /* 0x000fe200007fe4ff */
[----:B--2---:R-:W-:-:S03]  /*06f0*/  IMAD.IADD R26, R3, 0x1, R26 ;  /* 0x00000001031a7824 */ /* 0x004fc600078e021a */
[----:B------:R-:W-:Y:S05]  /*0700*/  BRA.U UP0, `(.L_x_5) ;  /* 0xfffffffd00e07547 */ /* 0x000fea000b83ffff */
.L_x_0:
[----:B------:R-:W0:Y:S01]  /*0710*/  LDCU UR5, c[0x0][0x390] ;  /* 0x00007200ff0577ac */ /* 0x000e220008000800 */
[----:B------:R-:W2:Y:S01]  /*0720*/  S2R R25, SR_TID.Y ;  /* 0x0000000000197919 */ /* 0x000ea20000002200 */
[----:B0-----:R-:W-:-:S09]  /*0730*/  UISETP.GE.AND UP0, UPT, UR5, 0x1, UPT ;  /* 0x000000010500788c */ /* 0x001fd2000bf06270 */
[----:B------:R-:W-:Y:S05]  /*0740*/  BRA.U !UP0, `(.L_x_6) ;  /* 0x0000000508c87547 */ /* 0x000fea000b800000 */
[----:B------:R-:W-:Y:S02]  /*0750*/  UISETP.GE.U32.AND UP1, UPT, UR5, 0x10, UPT ;  /* 0x000000100500788c */ /* 0x000fe4000bf26070 */
[----:B------:R-:W-:Y:S01]  /*0760*/  ULOP3.LUT UR6, UR5, 0xf, URZ, 0xc0, !UPT ;  /* 0x0000000f05067892 */ /* 0x000fe2000f8ec0ff */
[----:B------:R-:W-:-:S03]  /*0770*/  UMOV UR4, URZ ;  /* 0x000000ff00047c82 */ /* 0x000fc60008000000 */
[----:B------:R-:W-:-:S03]  /*0780*/  UISETP.NE.AND UP0, UPT, UR6, URZ, UPT ;  /* 0x000000ff0600728c */ /* 0x000fc6000bf05270 */
[----:B------:R-:W-:Y:S08]  /*0790*/  BRA.U !UP1, `(.L_x_7) ;  /* 0x0000000109c47547 */ /* 0x000ff0000b800000 */
[----:B------:R-:W-:Y:S01]  /*07a0*/  ULOP3.LUT UR4, UR5, 0x7ffffff0, URZ, 0xc0, !UPT ;  /* 0x7ffffff005047892 */ /* 0x000fe2000f8ec0ff */
[----:B--2---:R-:W-:-:S03]  /*07b0*/  MOV R24, R25 ;  /* 0x0000001900187202 */ /* 0x004fc60000000f00 */
[----:B------:R-:W-:-:S12]  /*07c0*/  UIADD3 UR7, UPT, UPT, -UR4, URZ, URZ ;  /* 0x000000ff04077290 */ /* 0x000fd8000fffe1ff */
.L_x_8:
[----:B------:R-:W0:Y:S08]  /*07d0*/  LDC.64 R18, c[0x0][0x380] ;  /* 0x0000e000ff127b82 */ /* 0x000e300000000a00 */
[----:B------:R-:W2:Y:S01]  /*07e0*/  LDC R27, c[0x0][0x394] ;  /* 0x0000e500ff1b7b82 */ /* 0x000ea20000000800 */
[----:B0-----:R-:W-:-:S04]  /*07f0*/  IMAD.WIDE R18, R24, 0x4, R18 ;  /* 0x0000000418127825 */ /* 0x001fc800078e0212 */
[C---:B--2---:R-:W-:Y:S02]  /*0800*/  IMAD.WIDE R20, R27.reuse, 0x4, R18 ;  /* 0x000000041b147825 */ /* 0x044fe400078e0212 */
[----:B------:R-:W2:Y:S02]  /*0810*/  LDG.E R19, desc[UR8][R18.64] ;  /* 0x0000000812137981 */ /* 0x000ea4000c1e1900 */
[C---:B------:R-:W-:Y:S02]  /*0820*/  IMAD.WIDE R2, R27.reuse, 0x4, R20 ;  /* 0x000000041b027825 */ /* 0x040fe400078e0214 */
[----:B------:R-:W2:Y:S02]  /*0830*/  LDG.E R20, desc[UR8][R20.64] ;  /* 0x0000000814147981 */ /* 0x000ea4000c1e1900 */
[C---:B------:R-:W-:Y:S02]  /*0840*/  IMAD.WIDE R4, R27.reuse, 0x4, R2 ;  /* 0x000000041b047825 */ /* 0x040fe400078e0202 */
[----:B------:R0:W3:Y:S02]  /*0850*/  LDG.E R18, desc[UR8][R2.64] ;  /* 0x0000000802127981 */ /* 0x0000e4000c1e1900 */
[----:B------:R-:W-:-:S02]  /*0860*/  IMAD.WIDE R6, R27, 0x4, R4 ;  /* 0x000000041b067825 */ /* 0x000fc400078e0204 */
[----:B------:R4:W3:Y:S02]  /*0870*/  LDG.E R21, desc[UR8][R4.64] ;  /* 0x0000000804157981 */ /* 0x0008e4000c1e1900 */
[C---:B------:R-:W-:Y:S02]  /*0880*/  IMAD.WIDE R8, R27.reuse, 0x4, R6 ;  /* 0x000000041b087825 */ /* 0x040fe400078e0206 */
[----:B------:R-:W5:Y:S02]  /*0890*/  LDG.E R6, desc[UR8][R6.64] ;  /* 0x0000000806067981 */ /* 0x000f64000c1e1900 */
[----:B------:R-:W-:-:S04]  /*08a0*/  IMAD.WIDE R10, R27, 0x4, R8 ;  /* 0x000000041b0a7825 */ /* 0x000fc800078e0208 */
[C---:B------:R-:W-:Y:S01]  /*08b0*/  IMAD.WIDE R12, R27.reuse, 0x4, R10 ;  /* 0x000000041b0c7825 */ /* 0x040fe200078e020a */
[----:B------:R1:W5:Y:S04]  /*08c0*/  LDG.E R7, desc[UR8][R8.64] ;  /* 0x0000000808077981 */ /* 0x000368000c1e1900 */
[----:B------:R-:W5:Y:S01]  /*08d0*/  LDG.E R10, desc[UR8][R10.64] ;  /* 0x000000080a0a7981 */ /* 0x000f62000c1e1900 */
[----:B------:R-:W-:-:S03]  /*08e0*/  IMAD.WIDE R14, R27, 0x4, R12 ;  /* 0x000000041b0e7825 */ /* 0x000fc600078e020c */
[----:B------:R-:W5:Y:S01]  /*08f0*/  LDG.E R13, desc[UR8][R12.64] ;  /* 0x000000080c0d7981 */ /* 0x000f62000c1e1900 */
[----:B------:R-:W-:-:S03]  /*0900*/  IMAD.WIDE R16, R27, 0x4, R14 ;  /* 0x000000041b107825 */ /* 0x000fc600078e020e */
[----:B------:R-:W5:Y:S01]  /*0910*/  LDG.E R14, desc[UR8][R14.64] ;  /* 0x000000080e0e7981 */ /* 0x000f62000c1e1900 */
[----:B------:R-:W-:-:S03]  /*0920*/  IMAD.WIDE R22, R27, 0x4, R16 ;  /* 0x000000041b167825 */ /* 0x000fc600078e0210 */
[----:B------:R-:W5:Y:S01]  /*0930*/  LDG.E R17, desc[UR8][R16.64] ;  /* 0x0000000810117981 */ /* 0x000f62000c1e1900 */
[----:B------:R-:W-:-:S03]  /*0940*/  IMAD.WIDE R28, R27, 0x4, R22 ;  /* 0x000000041b1c7825 */ /* 0x000fc600078e0216 */
[----:B------:R-:W5:Y:S01]  /*0950*/  LDG.E R22, desc[UR8][R22.64] ;  /* 0x0000000816167981 */ /* 0x000f62000c1e1900 */
[----:B0-----:R-:W-:-:S03]  /*0960*/  IMAD.WIDE R2, R27, 0x4, R28 ;  /* 0x000000041b027825 */ /* 0x001fc600078e021c */
[----:B------:R-:W5:Y:S01]  /*0970*/  LDG.E R29, desc[UR8][R28.64] ;  /* 0x000000081c1d7981 */ /* 0x000f62000c1e1900 */
[----:B----4-:R-:W-:-:S03]  /*0980*/  IMAD.WIDE R4, R27, 0x4, R2 ;  /* 0x000000041b047825 */ /* 0x010fc600078e0202 */
[----:B------:R0:W4:Y:S01]  /*0990*/  LDG.E R11, desc[UR8][R2.64] ;  /* 0x00000008020b7981 */ /* 0x000122000c1e1900 */
[----:B-1----:R-:W-:-:S03]  /*09a0*/  IMAD.WIDE R8, R27, 0x4, R4 ;  /* 0x000000041b087825 */ /* 0x002fc600078e0204 */
[----:B------:R-:W4:Y:S01]  /*09b0*/  LDG.E R4, desc[UR8][R4.64] ;  /* 0x0000000804047981 */ /* 0x000f22000c1e1900 */
[----:B0-----:R-:W-:-:S03]  /*09c0*/  IMAD.WIDE R2, R27, 0x4, R8 ;  /* 0x000000041b027825 */ /* 0x001fc600078e0208 */
[----:B------:R-:W4:Y:S04]  /*09d0*/  LDG.E R8, desc[UR8][R8.64] ;  /* 0x0000000808087981 */ /* 0x000f28000c1e1900 */
[----:B------:R-:W4:Y:S01]  /*09e0*/  LDG.E R12, desc[UR8][R2.64] ;  /* 0x00000008020c7981 */ /* 0x000f22000c1e1900 */
[----:B------:R-:W-:-:S04]  /*09f0*/  UIADD3 UR7, UPT, UPT, UR7, 0x10, URZ ;  /* 0x0000001007077890 */ /* 0x000fc8000fffe0ff */
[----:B------:R-:W-:Y:S01]  /*0a00*/  UISETP.NE.AND UP1, UPT, UR7, URZ, UPT ;  /* 0x000000ff0700728c */ /* 0x000fe2000bf25270 */
[----:B------:R-:W-:Y:S01]  /*0a10*/  IMAD R24, R27, 0x10, R24 ;  /* 0x000000101b187824 */ /* 0x000fe200078e0218 */
[----:B--2---:R-:W-:-:S04]  /*0a20*/  IADD3 R19, PT, PT, R20, R19, R26 ;  /* 0x0000001314137210 */ /* 0x004fc80007ffe01a */
[----:B---3--:R-:W-:-:S04]  /*0a30*/  IADD3 R18, PT, PT, R21, R18, R19 ;  /* 0x0000001215127210 */ /* 0x008fc80007ffe013 */
[----:B-----5:R-:W-:-:S04]  /*0a40*/  IADD3 R6, PT, PT, R7, R6, R18 ;  /* 0x0000000607067210 */ /* 0x020fc80007ffe012 */
[----:B------:R-:W-:-:S04]  /*0a50*/  IADD3 R6, PT, PT, R13, R10, R6 ;  /* 0x0000000a0d067210 */ /* 0x000fc80007ffe006 */
[----:B------:R-:W-:-:S04]  /*0a60*/  IADD3 R6, PT, PT, R17, R14, R6 ;  /* 0x0000000e11067210 */ /* 0x000fc80007ffe006 */
[----:B------:R-:W-:-:S04]  /*0a70*/  IADD3 R6, PT, PT, R29, R22, R6 ;  /* 0x000000161d067210 */ /* 0x000fc80007ffe006 */
[----:B----4-:R-:W-:-:S04]  /*0a80*/  IADD3 R11, PT, PT, R4, R11, R6 ;  /* 0x0000000b040b7210 */ /* 0x010fc80007ffe006 */
[----:B------:R-:W-:Y:S01]  /*0a90*/  IADD3 R26, PT, PT, R12, R8, R11 ;  /* 0x000000080c1a7210 */ /* 0x000fe20007ffe00b */
[----:B------:R-:W-:Y:S06]  /*0aa0*/  BRA.U UP1, `(.L_x_8) ;  /* 0xfffffffd01487547 */ /* 0x000fec000b83ffff */
.L_x_7:
[----:B------:R-:W-:Y:S05]  /*0ab0*/  BRA.U !UP0, `(.L_x_6) ;  /* 0x0000000108ec7547 */ /* 0x000fea000b800000 */
[----:B------:R-:W-:Y:S02]  /*0ac0*/  UISETP.GE.U32.AND UP0, UPT, UR6, 0x8, UPT ;  /* 0x000000080600788c */ /* 0x000fe4000bf06070 */
[----:B------:R-:W-:-:S04]  /*0ad0*/  ULOP3.LUT UR7, UR5, 0x7, URZ, 0xc0, !UPT ;  /* 0x0000000705077892 */ /* 0x000fc8000f8ec0ff */
[----:B------:R-:W-:-:S03]  /*0ae0*/  UISETP.NE.AND UP1, UPT, UR7, URZ, UPT ;  /* 0x000000ff0700728c */ /* 0x000fc6000bf25270 */
[----:B------:R-:W-:Y:S08]  /*0af0*/  BRA.U !UP0, `(.L_x_9) ;  /* 0x0000000108607547 */ /* 0x000ff0000b800000 */
[----:B------:R-:W2:Y:S08]  /*0b00*/  LDC R17, c[0x0][0x394] ;  /* 0x0000e500ff117b82 */ /* 0x000eb00000000800 */
[----:B------:R-:W0:Y:S01]  /*0b10*/  LDC.64 R8, c[0x0][0x380] ;  /* 0x0000e000ff087b82 */ /* 0x000e220000000a00 */
[----:B--2---:R-:W-:-:S04]  /*0b20*/  IMAD R3, R17, UR4, R25 ;  /* 0x0000000411037c24 */ /* 0x004fc8000f8e0219 */
[----:B0-----:R-:W-:-:S04]  /*0b30*/  IMAD.WIDE R8, R3, 0x4, R8 ;  /* 0x0000000403087825 */ /* 0x001fc800078e0208 */
[C---:B------:R-:W-:Y:S02]  /*0b40*/  IMAD.WIDE R10, R17.reuse, 0x4, R8 ;  /* 0x00000004110a7825 */ /* 0x040fe400078e0208 */
[----:B------:R-:W2:Y:S02]  /*0b50*/  LDG.E R9, desc[UR8][R8.64] ;  /* 0x0000000808097981 */ /* 0x000ea4000c1e1900 */
[C---:B------:R-:W-:Y:S02]  /*0b60*/  IMAD.WIDE R12, R17.reuse, 0x4, R10 ;  /* 0x00000004110c7825 */ /* 0x040fe400078e020a */
[----:B------:R-:W2:Y:S02]  /*0b70*/  LDG.E R10, desc[UR8][R10.64] ;  /* 0x000000080a0a7981 */ /* 0x000ea4000c1e1900 */
[C---:B------:R-:W-:Y:S02]  /*0b80*/  IMAD.WIDE R14, R17.reuse, 0x4, R12 ;  /* 0x00000004110e7825 */ /* 0x040fe400078e020c */
[----:B------:R-:W3:Y:S02]  /*0b90*/  LDG.E R13, desc[UR8][R12.64] ;  /* 0x000000080c0d7981 */ /* 0x000ee4000c1e1900 */
[----:B------:R-:W-:-:S02]  /*0ba0*/  IMAD.WIDE R6, R17, 0x4, R14 ;  /* 0x0000000411067825 */ /* 0x000fc400078e020e */
[----:B------:R-:W3:Y:S02]  /*0bb0*/  LDG.E R14, desc[UR8][R14.64] ;  /* 0x000000080e0e7981 */ /* 0x000ee4000c1e1900 */
[C---:B------:R-:W-:Y:S02]  /*0bc0*/  IMAD.WIDE R2, R17.reuse, 0x4, R6 ;  /* 0x0000000411027825 */ /* 0x040fe400078e0206 */
[----:B------:R-:W4:Y:S02]  /*0bd0*/  LDG.E R7, desc[UR8][R6.64] ;  /* 0x0000000806077981 */ /* 0x000f24000c1e1900 */
[C---:B------:R-:W-:Y:S02]  /*0be0*/  IMAD.WIDE R4, R17.reuse, 0x4, R2 ;  /* 0x0000000411047825 */ /* 0x040fe400078e0202 */
[----:B------:R-:W4:Y:S02]  /*0bf0*/  LDG.E R2, desc[UR8][R2.64] ;  /* 0x0000000802027981 */ /* 0x000f24000c1e1900 */
[----:B------:R-:W-:-:S02]  /*0c00*/  IMAD.WIDE R16, R17, 0x4, R4 ;  /* 0x0000000411107825 */ /* 0x000fc400078e0204 */
[----:B------:R-:W5:Y:S04]  /*0c10*/  LDG.E R5, desc[UR8][R4.64] ;  /* 0x0000000804057981 */ /* 0x000f68000c1e1900 */
[----:B------:R-:W5:Y:S01]  /*0c20*/  LDG.E R16, desc[UR8][R16.64] ;  /* 0x0000000810107981 */ /* 0x000f62000c1e1900 */
[----:B------:R-:W-:Y:S01]  /*0c30*/  UIADD3 UR4, UPT, UPT, UR4, 0x8, URZ ;  /* 0x0000000804047890 */ /* 0x000fe2000fffe0ff */
[----:B--2---:R-:W-:-:S04]  /*0c40*/  IADD3 R26, PT, PT, R10, R9, R26 ;  /* 0x000000090a1a7210 */ /* 0x004fc80007ffe01a */
[----:B---3--:R-:W-:-:S04]  /*0c50*/  IADD3 R26, PT, PT, R14, R13, R26 ;  /* 0x0000000d0e1a7210 */ /* 0x008fc80007ffe01a */
[----:B----4-:R-:W-:-:S04]  /*0c60*/  IADD3 R26, PT, PT, R2, R7, R26 ;  /* 0x00000007021a7210 */ /* 0x010fc80007ffe01a */
[----:B-----5:R-:W-:-:S07]  /*0c70*/  IADD3 R26, PT, PT, R16, R5, R26 ;  /* 0x00000005101a7210 */ /* 0x020fce0007ffe01a */
.L_x_9:
        /* <DEDUP_REMOVED lines=13> */
[----:B------:R-:W-:Y:S02]  /*0d50*/  IMAD.WIDE R8, R9, 0x4, R6 ;  /* 0x0000000409087825 */ /* 0x000fe400078e0206 */
[----:B------:R-:W3:Y:S04]  /*0d60*/  LDG.E R7, desc[UR8][R6.64] ;  /* 0x0000000806077981 */ /* 0x000ee8000c1e1900 */
[----:B------:R-:W3:Y:S01]  /*0d70*/  LDG.E R8, desc[UR8][R8.64] ;  /* 0x0000000808087981 */ /* 0x000ee2000c1e1900 */
[----:B------:R-:W-:Y:S01]  /*0d80*/  UIADD3 UR4, UPT, UPT, UR4, 0x4, URZ ;  /* 0x0000000404047890 */ /* 0x000fe2000fffe0ff */
[----:B--2---:R-:W-:-:S04]  /*0d90*/  IADD3 R26, PT, PT, R4, R3, R26 ;  /* 0x00000003041a7210 */ /* 0x004fc80007ffe01a */
[----:B---3--:R-:W-:-:S07]  /*0da0*/  IADD3 R26, PT, PT, R8, R7, R26 ;  /* 0x00000007081a7210 */ /* 0x008fce0007ffe01a */
.L_x_10:
[----:B------:R-:W-:Y:S05]  /*0db0*/  BRA.U !UP1, `(.L_x_6) ;  /* 0x00000001092c7547 */ /* 0x000fea000b800000 */
[----:B------:R-:W2:Y:S01]  /*0dc0*/  LDC R6, c[0x0][0x394] ;  /* 0x0000e500ff067b82 */ /* 0x000ea20000000800 */
[----:B------:R-:W-:-:S07]  /*0dd0*/  UIADD3 UR5, UPT, UPT, -UR5, URZ, URZ ;  /* 0x000000ff05057290 */ /* 0x000fce000fffe1ff */
[----:B------:R-:W0:Y:S01]  /*0de0*/  LDC.64 R4, c[0x0][0x380] ;  /* 0x0000e000ff047b82 */ /* 0x000e220000000a00 */
[----:B--2---:R-:W-:-:S07]  /*0df0*/  IMAD R7, R6, UR4, R25 ;  /* 0x0000000406077c24 */ /* 0x004fce000f8e0219 */
.L_x_11:
[----:B0-----:R-:W-:-:S06]  /*0e00*/  IMAD.WIDE R2, R7, 0x4, R4 ;  /* 0x0000000407027825 */ /* 0x001fcc00078e0204 */
[----:B------:R-:W2:Y:S01]  /*0e10*/  LDG.E R3, desc[UR8][R2.64] ;  /* 0x0000000802037981 */ /* 0x000ea2000c1e1900 */
[----:B------:R-:W-:Y:S01]  /*0e20*/  UIADD3 UR5, UPT, UPT, UR5, 0x1, URZ ;  /* 0x0000000105057890 */ /* 0x000fe2000fffe0ff */
[----:B------:R-:W-:-:S03]  /*0e30*/  IADD3 R7, PT, PT, R7, R6, RZ ;  /* 0x0000000607077210 */ /* 0x000fc60007ffe0ff */
[----:B------:R-:W-:Y:S01]  /*0e40*/  UISETP.NE.AND UP0, UPT, UR5, URZ, UPT ;  /* 0x000000ff0500728c */ /* 0x000fe2000bf05270 */
[----:B--2---:R-:W-:-:S08]  /*0e50*/  IADD3 R26, PT, PT, R3, R26, RZ ;  /* 0x0000001a031a7210 */ /* 0x004fd00007ffe0ff */
[----:B------:R-:W-:Y:S05]  /*0e60*/  BRA.U UP0, `(.L_x_11) ;  /* 0xfffffffd00e47547 */ /* 0x000fea000b83ffff */
.L_x_6:
[----:B------:R-:W0:Y:S01]  /*0e70*/  LDC.64 R2, c[0x0][0x388] ;  /* 0x0000e200ff027b82 */ /* 0x000e220000000a00 */
[----:B------:R-:W1:Y:S02]  /*0e80*/  LDCU UR4, c[0x0][0x394] ;  /* 0x00007280ff0477ac */ /* 0x000e640008000800 */
[----:B-12---:R-:W-:-:S04]  /*0e90*/  IMAD R25, R0, UR4, R25 ;  /* 0x0000000400197c24 */ /* 0x006fc8000f8e0219 */
[----:B0-----:R-:W-:-:S05]  /*0ea0*/  IMAD.WIDE R2, R25, 0x4, R2 ;  /* 0x0000000419027825 */ /* 0x001fca00078e0202 */
[----:B------:R-:W-:Y:S01]  /*0eb0*/  STG.E desc[UR8][R2.64], R26 ;  /* 0x0000001a02007986 */ /* 0x000fe2000c101908 */
[----:B------:R-:W-:Y:S05]  /*0ec0*/  EXIT ;  /* 0x000000000000794d */ /* 0x000fea0003800000 */
.L_x_12:
[----:B------:R-:W-:-:S00]  /*0ed0*/  BRA `(.L_x_12) ;  /* 0xfffffffc00fc7947 */ /* 0x000fc0000383ffff */
[----:B------:R-:W-:-:S00]  /*0ee0*/  NOP ;  /* 0x0000000000007918 */ /* 0x000fc00000000000 */
        /* <DEDUP_REMOVED lines=9> */
.L_x_13:


//--------------------- .nv.shared.reserved.0     --------------------------
	.section	.nv.shared.reserved.0,"aw",@nobits
	.weak		__nv_reservedSMEM_offset_0_alias
	.size		__nv_reservedSMEM_offset_0_alias, 0, 64
	.other		__nv_reservedSMEM_offset_0_alias,@"STO_CUDA_RESERVED_SHARED STV_DEFAULT"
__nv_reservedSMEM_offset_0_alias:
	.zero		0
	.zero		64


//--------------------- .nv.constant0._Z4calcPiS_ii --------------------------
	.section	.nv.constant0._Z4calcPiS_ii,"a",@progbits
	.sectionflags	@""
	.align	4
.nv.constant0._Z4calcPiS_ii:
	.zero		920


//--------------------- SYMBOLS --------------------------

	.type		.nv.reservedSmem.offset0,@object
	.size		.nv.reservedSmem.offset0,0x4
